	.headerflags	@"EF_CUDA_TEXMODE_UNIFIED EF_CUDA_64BIT_ADDRESS EF_CUDA_ACCELERATORS EF_CUDA_SM90 EF_CUDA_VIRTUAL_SM(EF_CUDA_SM90)"
	.elftype	@"ET_EXEC"


//--------------------- .nv.info                  --------------------------
	.section	.nv.info,"",@"SHT_CUDA_INFO"
	.align	4


	//----- nvinfo : EIATTR_REGCOUNT
	.align		4
        /*0000*/ 	.byte	0x04, 0x2f
        /*0002*/ 	.short	(.L_1 - .L_0)
	.align		4
.L_0:
        /*0004*/ 	.word	index@(triton_poi_fused_cat_4)
        /*0008*/ 	.word	0x00000014


	//----- nvinfo : EIATTR_MIN_STACK_SIZE
	.align		4
.L_1:
        /*000c*/ 	.byte	0x04, 0x12
        /*000e*/ 	.short	(.L_3 - .L_2)
	.align		4
.L_2:
        /*0010*/ 	.word	index@(triton_poi_fused_cat_4)
        /*0014*/ 	.word	0x00000000


	//----- nvinfo : EIATTR_FRAME_SIZE
	.align		4
.L_3:
        /*0018*/ 	.byte	0x04, 0x11
        /*001a*/ 	.short	(.L_5 - .L_4)
	.align		4
.L_4:
        /*001c*/ 	.word	index@(triton_poi_fused_cat_4)
        /*0020*/ 	.word	0x00000000


	//----- nvinfo : EIATTR_MIN_STACK_SIZE
	.align		4
.L_5:
        /*0024*/ 	.byte	0x04, 0x12
        /*0026*/ 	.short	(.L_7 - .L_6)
	.align		4
.L_6:
        /*0028*/ 	.word	index@(triton_poi_fused_cat_4)
        /*002c*/ 	.word	0x00000000
.L_7:


//--------------------- .nv.info.triton_poi_fused_cat_4 --------------------------
	.section	.nv.info.triton_poi_fused_cat_4,"",@"SHT_CUDA_INFO"
	.sectionflags	@""
	.align	4


	//----- nvinfo : EIATTR_CUDA_API_VERSION
	.align		4
        /*0000*/ 	.byte	0x04, 0x37
        /*0002*/ 	.short	(.L_9 - .L_8)
.L_8:
        /*0004*/ 	.word	0x0000007c


	//----- nvinfo : EIATTR_KPARAM_INFO
	.align		4
.L_9:
        /*0008*/ 	.byte	0x04, 0x17
        /*000a*/ 	.short	(.L_11 - .L_10)
.L_10:
        /*000c*/ 	.word	0x00000000
        /*0010*/ 	.short	0x0005
        /*0012*/ 	.short	0x0028
        /*0014*/ 	.byte	0x00, 0xf0, 0x11, 0x00


	//----- nvinfo : EIATTR_KPARAM_INFO
	.align		4
.L_11:
        /*0018*/ 	.byte	0x04, 0x17
        /*001a*/ 	.short	(.L_13 - .L_12)
.L_12:
        /*001c*/ 	.word	0x00000000
        /*0020*/ 	.short	0x0004
        /*0022*/ 	.short	0x0020
        /*0024*/ 	.byte	0x00, 0xf4, 0x21, 0x00


	//----- nvinfo : EIATTR_KPARAM_INFO
	.align		4
.L_13:
        /*0028*/ 	.byte	0x04, 0x17
        /*002a*/ 	.short	(.L_15 - .L_14)
.L_14:
        /*002c*/ 	.word	0x00000000
        /*0030*/ 	.short	0x0003
        /*0032*/ 	.short	0x0018
        /*0034*/ 	.byte	0x00, 0xf4, 0x21, 0x00


	//----- nvinfo : EIATTR_KPARAM_INFO
	.align		4
.L_15:
        /*0038*/ 	.byte	0x04, 0x17
        /*003a*/ 	.short	(.L_17 - .L_16)
.L_16:
        /*003c*/ 	.word	0x00000000
        /*0040*/ 	.short	0x0002
        /*0042*/ 	.short	0x0010
        /*0044*/ 	.byte	0x00, 0xf4, 0x21, 0x00


	//----- nvinfo : EIATTR_KPARAM_INFO
	.align		4
.L_17:
        /*0048*/ 	.byte	0x04, 0x17
        /*004a*/ 	.short	(.L_19 - .L_18)
.L_18:
        /*004c*/ 	.word	0x00000000
        /*0050*/ 	.short	0x0001
        /*0052*/ 	.short	0x0008
        /*0054*/ 	.byte	0x00, 0xf4, 0x21, 0x00


	//----- nvinfo : EIATTR_KPARAM_INFO
	.align		4
.L_19:
        /*0058*/ 	.byte	0x04, 0x17
        /*005a*/ 	.short	(.L_21 - .L_20)
.L_20:
        /*005c*/ 	.word	0x00000000
        /*0060*/ 	.short	0x0000
        /*0062*/ 	.short	0x0000
        /*0064*/ 	.byte	0x00, 0xf4, 0x21, 0x00


	//----- nvinfo : EIATTR_SPARSE_MMA_MASK
	.align		4
.L_21:
        /*0068*/ 	.byte	0x03, 0x50
        /*006a*/ 	.short	0x0000


	//----- nvinfo : EIATTR_MAXREG_COUNT
	.align		4
        /*006c*/ 	.byte	0x03, 0x1b
        /*006e*/ 	.short	0x00ff


	//----- nvinfo : EIATTR_EXIT_INSTR_OFFSETS
	.align		4
        /*0070*/ 	.byte	0x04, 0x1c
        /*0072*/ 	.short	(.L_23 - .L_22)


	//   ....[0]....
.L_22:
        /*0074*/ 	.word	0x00000370


	//----- nvinfo : EIATTR_REQNTID
	.align		4
.L_23:
        /*0078*/ 	.byte	0x04, 0x10
        /*007a*/ 	.short	(.L_25 - .L_24)
.L_24:
        /*007c*/ 	.word	0x00000080
        /*0080*/ 	.word	0x00000001
        /*0084*/ 	.word	0x00000001


	//----- nvinfo : EIATTR_CBANK_PARAM_SIZE
	.align		4
.L_25:
        /*0088*/ 	.byte	0x03, 0x19
        /*008a*/ 	.short	0x002c


	//----- nvinfo : EIATTR_PARAM_CBANK
	.align		4
        /*008c*/ 	.byte	0x04, 0x0a
        /*008e*/ 	.short	(.L_27 - .L_26)
	.align		4
.L_26:
        /*0090*/ 	.word	index@(.nv.constant0.triton_poi_fused_cat_4)
        /*0094*/ 	.short	0x0210
        /*0096*/ 	.short	0x002c


	//----- nvinfo : EIATTR_SW_WAR
	.align		4
.L_27:
        /*0098*/ 	.byte	0x04, 0x36
        /*009a*/ 	.short	(.L_29 - .L_28)
.L_28:
        /*009c*/ 	.word	0x00000008
.L_29:


//--------------------- .nv.callgraph             --------------------------
	.section	.nv.callgraph,"",@"SHT_CUDA_CALLGRAPH"
	.align	4
	.sectionentsize	8
	.align		4
        /*0000*/ 	.word	0x00000000
	.align		4
        /*0004*/ 	.word	0xffffffff
	.align		4
        /*0008*/ 	.word	0x00000000
	.align		4
        /*000c*/ 	.word	0xfffffffe
	.align		4
        /*0010*/ 	.word	0x00000000
	.align		4
        /*0014*/ 	.word	0xfffffffd
	.align		4
        /*0018*/ 	.word	0x00000000
	.align		4
        /*001c*/ 	.word	0xfffffffc


//--------------------- .text.triton_poi_fused_cat_4 --------------------------
	.section	.text.triton_poi_fused_cat_4,"ax",@progbits
	.align	128
        .global         triton_poi_fused_cat_4
        .type           triton_poi_fused_cat_4,@function
        .size           triton_poi_fused_cat_4,(.L_x_1 - triton_poi_fused_cat_4)
        .other          triton_poi_fused_cat_4,@"STO_CUDA_ENTRY STV_DEFAULT"
triton_poi_fused_cat_4:
.text.triton_poi_fused_cat_4:
[----:B------:R-:W-:Y:S01]  /*0000*/  LDC R1, c[0x0][0x28] ;  /* 0x00000a00ff017b82 */ /* 0x000fe20000000800 */
[----:B------:R-:W1:Y:S01]  /*0010*/  S2R R0, SR_TID.X ;  /* 0x0000000000007919 */ /* 0x000e620000002100 */
[----:B------:R-:W-:Y:S01]  /*0020*/  ULDC.64 UR4, c[0x0][0x218] ;  /* 0x0000860000047ab9 */ /* 0x000fe20000000a00 */
[----:B------:R-:W-:Y:S01]  /*0030*/  PRMT R14, RZ, 0x7610, R14 ;  /* 0x00007610ff0e7816 */ /* 0x000fe2000000000e */
[----:B------:R-:W2:Y:S01]  /*0040*/  S2R R3, SR_CTAID.X ;  /* 0x0000000000037919 */ /* 0x000ea20000002500 */
[----:B-1----:R-:W-:Y:S02]  /*0050*/  LOP3.LUT R0, R0, 0x7f, RZ, 0xc0, !PT ;  /* 0x0000007f00007812 */ /* 0x002fe400078ec0ff */
[----:B--2---:R-:W-:-:S03]  /*0060*/  SHF.R.S32.HI R2, RZ, 0x18, R3 ;  /* 0x00000018ff027819 */ /* 0x004fc60000011403 */
[----:B------:R-:W-:Y:S01]  /*0070*/  IMAD R0, R3, 0x80, R0 ;  /* 0x0000008003007824 */ /* 0x000fe200078e0200 */
[----:B------:R-:W-:-:S04]  /*0080*/  SGXT R3, R2, 0x1 ;  /* 0x000000010203781a */ /* 0x000fc80000000200 */
[----:B------:R-:W-:-:S04]  /*0090*/  LEA.HI R3, R3, R0, RZ, 0x4 ;  /* 0x0000000003037211 */ /* 0x000fc800078f20ff */
[--C-:B------:R-:W-:Y:S02]  /*00a0*/  SHF.R.S32.HI R2, RZ, 0x4, R3.reuse ;  /* 0x00000004ff027819 */ /* 0x100fe40000011403 */
[----:B------:R-:W-:Y:S02]  /*00b0*/  SHF.R.S32.HI R5, RZ, 0x1f, R3 ;  /* 0x0000001fff057819 */ /* 0x000fe40000011403 */
[----:B------:R-:W-:Y:S02]  /*00c0*/  LOP3.LUT R3, R3, 0xfffffff0, RZ, 0xc0, !PT ;  /* 0xfffffff003037812 */ /* 0x000fe400078ec0ff */
[----:B------:R-:W-:Y:S02]  /*00d0*/  LEA.HI R4, R5, R2, RZ, 0x8 ;  /* 0x0000000205047211 */ /* 0x000fe400078f40ff */
[----:B------:R-:W-:Y:S02]  /*00e0*/  SHF.R.S32.HI R5, RZ, 0x1f, R0 ;  /* 0x0000001fff057819 */ /* 0x000fe40000011400 */
[----:B------:R-:W-:-:S02]  /*00f0*/  LOP3.LUT R7, R4, 0xffffff00, RZ, 0xc0, !PT ;  /* 0xffffff0004077812 */ /* 0x000fc400078ec0ff */
[----:B------:R-:W-:Y:S02]  /*0100*/  LEA.HI R10, R5, R0, RZ, 0xc ;  /* 0x00000000050a7211 */ /* 0x000fe400078f60ff */
[----:B------:R-:W1:Y:S01]  /*0110*/  LDC.64 R4, c[0x0][0x220] ;  /* 0x00008800ff047b82 */ /* 0x000e620000000a00 */
[----:B------:R-:W-:Y:S01]  /*0120*/  IMAD.IADD R12, R2, 0x1, -R7 ;  /* 0x00000001020c7824 */ /* 0x000fe200078e0a07 */
[----:B------:R-:W-:Y:S01]  /*0130*/  SHF.R.S32.HI R11, RZ, 0xc, R10 ;  /* 0x0000000cff0b7819 */ /* 0x000fe2000001140a */
[----:B------:R-:W-:Y:S01]  /*0140*/  IMAD.IADD R2, R0, 0x1, -R3 ;  /* 0x0000000100027824 */ /* 0x000fe200078e0a03 */
[----:B------:R-:W-:Y:S01]  /*0150*/  LOP3.LUT R13, R10, 0xfffff000, RZ, 0xc0, !PT ;  /* 0xfffff0000a0d7812 */ /* 0x000fe200078ec0ff */
[C---:B------:R-:W-:Y:S01]  /*0160*/  VIADD R15, R12.reuse, 0xffffff40 ;  /* 0xffffff400c0f7836 */ /* 0x040fe20000000000 */
[----:B------:R-:W-:Y:S01]  /*0170*/  ISETP.GT.AND P0, PT, R12, 0xbf, PT ;  /* 0x000000bf0c00780c */ /* 0x000fe20003f04270 */
[----:B------:R-:W-:Y:S01]  /*0180*/  IMAD R2, R11, 0x400, R2 ;  /* 0x000004000b027824 */ /* 0x000fe200078e0202 */
[----:B------:R-:W2:Y:S03]  /*0190*/  LDC.64 R6, c[0x0][0x228] ;  /* 0x00008a00ff067b82 */ /* 0x000ea60000000a00 */
[----:B------:R-:W-:-:S05]  /*01a0*/  IMAD R17, R15, 0x10, R2 ;  /* 0x000000100f117824 */ /* 0x000fca00078e0202 */
[----:B------:R-:W3:Y:S01]  /*01b0*/  LDC.64 R2, c[0x0][0x210] ;  /* 0x00008400ff027b82 */ /* 0x000ee20000000a00 */
[----:B------:R-:W-:-:S04]  /*01c0*/  IADD3 R8, P1, R17, UR4, RZ ;  /* 0x0000000411087c10 */ /* 0x000fc8000ff3e0ff */
[----:B------:R-:W-:Y:S01]  /*01d0*/  LEA.HI.X.SX32 R9, R17, UR5, 0x1, P1 ;  /* 0x0000000511097c11 */ /* 0x000fe200088f0eff */
[----:B------:R-:W-:Y:S01]  /*01e0*/  ULDC.64 UR4, c[0x0][0x208] ;  /* 0x0000820000047ab9 */ /* 0x000fe20000000a00 */
[----:B------:R-:W-:-:S03]  /*01f0*/  IMAD.IADD R10, R0, 0x1, -R13 ;  /* 0x00000001000a7824 */ /* 0x000fc600078e0a0d */
[----:B------:R4:W5:Y:S01]  /*0200*/  @P0 LDG.E.U8 R14, desc[UR4][R8.64] ;  /* 0x00000004080e0981 */ /* 0x000962000c1e1100 */
[----:B------:R-:W-:Y:S01]  /*0210*/  IMAD.MOV.U32 R13, RZ, RZ, RZ ;  /* 0x000000ffff0d7224 */ /* 0x000fe200078e00ff */
[----:B------:R-:W-:Y:S01]  /*0220*/  ISETP.GE.AND P1, PT, R12, 0xc0, PT ;  /* 0x000000c00c00780c */ /* 0x000fe20003f26270 */
[----:B-1----:R-:W-:-:S04]  /*0230*/  IMAD.WIDE R4, R17, 0x4, R4 ;  /* 0x0000000411047825 */ /* 0x002fc800078e0204 */
[----:B--2---:R-:W-:Y:S01]  /*0240*/  IMAD.WIDE R6, R15, 0x4, R6 ;  /* 0x000000040f067825 */ /* 0x004fe200078e0206 */
[----:B------:R1:W2:Y:S01]  /*0250*/  @P0 LDG.E R13, desc[UR4][R4.64] ;  /* 0x00000004040d0981 */ /* 0x0002a2000c1e1900 */
[----:B----4-:R-:W1:Y:S02]  /*0260*/  LDC.64 R8, c[0x0][0x230] ;  /* 0x00008c00ff087b82 */ /* 0x010e640000000a00 */
[----:B------:R-:W-:Y:S02]  /*0270*/  IMAD.MOV.U32 R15, RZ, RZ, RZ ;  /* 0x000000ffff0f7224 */ /* 0x000fe400078e00ff */
[----:B------:R-:W-:-:S04]  /*0280*/  IMAD R11, R11, 0xc00, R10 ;  /* 0x00000c000b0b7824 */ /* 0x000fc800078e020a */
[----:B------:R-:W4:Y:S01]  /*0290*/  @P0 LDG.E.EL R15, desc[UR4][R6.64] ;  /* 0x00000004060f0981 */ /* 0x000f22000c2e1900 */
[----:B------:R-:W-:Y:S02]  /*02a0*/  IMAD.MOV.U32 R10, RZ, RZ, RZ ;  /* 0x000000ffff0a7224 */ /* 0x000fe400078e00ff */
[----:B---3--:R-:W-:-:S05]  /*02b0*/  IMAD.WIDE R2, R11, 0x4, R2 ;  /* 0x000000040b027825 */ /* 0x008fca00078e0202 */
[----:B------:R-:W3:Y:S01]  /*02c0*/  @!P1 LDG.E R10, desc[UR4][R2.64] ;  /* 0x00000004020a9981 */ /* 0x000ee2000c1e1900 */
[----:B-1----:R-:W-:Y:S01]  /*02d0*/  IMAD.WIDE R4, R0, 0x4, R8 ;  /* 0x0000000400047825 */ /* 0x002fe200078e0208 */
[----:B-----5:R-:W-:-:S04]  /*02e0*/  SEL R14, R14, RZ, P0 ;  /* 0x000000ff0e0e7207 */ /* 0x020fc80000000000 */
[----:B------:R-:W-:Y:S02]  /*02f0*/  LOP3.LUT P2, RZ, R14, 0xff, RZ, 0xc0, !PT ;  /* 0x000000ff0eff7812 */ /* 0x000fe4000784c0ff */
[----:B--2---:R-:W-:Y:S02]  /*0300*/  SEL R12, R13, RZ, P0 ;  /* 0x000000ff0d0c7207 */ /* 0x004fe40000000000 */
[----:B----4-:R-:W-:-:S05]  /*0310*/  SEL R15, R15, RZ, P0 ;  /* 0x000000ff0f0f7207 */ /* 0x010fca0000000000 */
[----:B------:R-:W-:Y:S01]  /*0320*/  FADD R15, R12, R15 ;  /* 0x0000000f0c0f7221 */ /* 0x000fe20000000000 */
[----:B---3--:R-:W-:-:S03]  /*0330*/  SEL R10, R10, RZ, !P1 ;  /* 0x000000ff0a0a7207 */ /* 0x008fc60004800000 */
[----:B------:R-:W-:-:S05]  /*0340*/  @!P2 FMUL R15, R15, 0.0099999997764825820923 ;  /* 0x3c23d70a0f0fa820 */ /* 0x000fca0000400000 */
[----:B------:R-:W-:-:S05]  /*0350*/  SEL R15, R10, R15, !P1 ;  /* 0x0000000f0a0f7207 */ /* 0x000fca0004800000 */
[----:B------:R-:W-:Y:S01]  /*0360*/  STG.E desc[UR4][R4.64], R15 ;  /* 0x0000000f04007986 */ /* 0x000fe2000c101904 */
[----:B------:R-:W-:Y:S05]  /*0370*/  EXIT ;  /* 0x000000000000794d */ /* 0x000fea0003800000 */
.L_x_0:
[----:B------:R-:W-:-:S00]  /*0380*/  BRA `(.L_x_0) ;  /* 0xfffffffc00fc7947 */ /* 0x000fc0000383ffff */
[----:B------:R-:W-:-:S00]  /*0390*/  NOP ;  /* 0x0000000000007918 */ /* 0x000fc00000000000 */
        /* <DEDUP_REMOVED lines=14> */
.L_x_1:


//--------------------- .nv.constant0.triton_poi_fused_cat_4 --------------------------
	.section	.nv.constant0.triton_poi_fused_cat_4,"a",@progbits
	.sectionflags	@""
	.align	4
.nv.constant0.triton_poi_fused_cat_4:
	.zero		572
